	.headerflags	@"EF_CUDA_TEXMODE_UNIFIED EF_CUDA_64BIT_ADDRESS EF_CUDA_ACCELERATORS EF_CUDA_SM90 EF_CUDA_VIRTUAL_SM(EF_CUDA_SM90)"
	.elftype	@"ET_EXEC"


//--------------------- .nv.info                  --------------------------
	.section	.nv.info,"",@"SHT_CUDA_INFO"
	.align	4


	//----- nvinfo : EIATTR_REGCOUNT
	.align		4
        /*0000*/ 	.byte	0x04, 0x2f
        /*0002*/ 	.short	(.L_1 - .L_0)
	.align		4
.L_0:
        /*0004*/ 	.word	index@(triton_poi_fused_cat_13)
        /*0008*/ 	.word	0x00000016


	//----- nvinfo : EIATTR_MIN_STACK_SIZE
	.align		4
.L_1:
        /*000c*/ 	.byte	0x04, 0x12
        /*000e*/ 	.short	(.L_3 - .L_2)
	.align		4
.L_2:
        /*0010*/ 	.word	index@(triton_poi_fused_cat_13)
        /*0014*/ 	.word	0x00000000


	//----- nvinfo : EIATTR_FRAME_SIZE
	.align		4
.L_3:
        /*0018*/ 	.byte	0x04, 0x11
        /*001a*/ 	.short	(.L_5 - .L_4)
	.align		4
.L_4:
        /*001c*/ 	.word	index@(triton_poi_fused_cat_13)
        /*0020*/ 	.word	0x00000000


	//----- nvinfo : EIATTR_MIN_STACK_SIZE
	.align		4
.L_5:
        /*0024*/ 	.byte	0x04, 0x12
        /*0026*/ 	.short	(.L_7 - .L_6)
	.align		4
.L_6:
        /*0028*/ 	.word	index@(triton_poi_fused_cat_13)
        /*002c*/ 	.word	0x00000000
.L_7:


//--------------------- .nv.info.triton_poi_fused_cat_13 --------------------------
	.section	.nv.info.triton_poi_fused_cat_13,"",@"SHT_CUDA_INFO"
	.sectionflags	@""
	.align	4


	//----- nvinfo : EIATTR_CUDA_API_VERSION
	.align		4
        /*0000*/ 	.byte	0x04, 0x37
        /*0002*/ 	.short	(.L_9 - .L_8)
.L_8:
        /*0004*/ 	.word	0x0000007c


	//----- nvinfo : EIATTR_KPARAM_INFO
	.align		4
.L_9:
        /*0008*/ 	.byte	0x04, 0x17
        /*000a*/ 	.short	(.L_11 - .L_10)
.L_10:
        /*000c*/ 	.word	0x00000000
        /*0010*/ 	.short	0x0007
        /*0012*/ 	.short	0x0038
        /*0014*/ 	.byte	0x00, 0xf0, 0x11, 0x00


	//----- nvinfo : EIATTR_KPARAM_INFO
	.align		4
.L_11:
        /*0018*/ 	.byte	0x04, 0x17
        /*001a*/ 	.short	(.L_13 - .L_12)
.L_12:
        /*001c*/ 	.word	0x00000000
        /*0020*/ 	.short	0x0006
        /*0022*/ 	.short	0x0030
        /*0024*/ 	.byte	0x00, 0xf4, 0x21, 0x00


	//----- nvinfo : EIATTR_KPARAM_INFO
	.align		4
.L_13:
        /*0028*/ 	.byte	0x04, 0x17
        /*002a*/ 	.short	(.L_15 - .L_14)
.L_14:
        /*002c*/ 	.word	0x00000000
        /*0030*/ 	.short	0x0005
        /*0032*/ 	.short	0x0028
        /*0034*/ 	.byte	0x00, 0xf4, 0x21, 0x00


	//----- nvinfo : EIATTR_KPARAM_INFO
	.align		4
.L_15:
        /*0038*/ 	.byte	0x04, 0x17
        /*003a*/ 	.short	(.L_17 - .L_16)
.L_16:
        /*003c*/ 	.word	0x00000000
        /*0040*/ 	.short	0x0004
        /*0042*/ 	.short	0x0020
        /*0044*/ 	.byte	0x00, 0xf4, 0x21, 0x00


	//----- nvinfo : EIATTR_KPARAM_INFO
	.align		4
.L_17:
        /*0048*/ 	.byte	0x04, 0x17
        /*004a*/ 	.short	(.L_19 - .L_18)
.L_18:
        /*004c*/ 	.word	0x00000000
        /*0050*/ 	.short	0x0003
        /*0052*/ 	.short	0x0018
        /*0054*/ 	.byte	0x00, 0xf4, 0x21, 0x00


	//----- nvinfo : EIATTR_KPARAM_INFO
	.align		4
.L_19:
        /*0058*/ 	.byte	0x04, 0x17
        /*005a*/ 	.short	(.L_21 - .L_20)
.L_20:
        /*005c*/ 	.word	0x00000000
        /*0060*/ 	.short	0x0002
        /*0062*/ 	.short	0x0010
        /*0064*/ 	.byte	0x00, 0xf4, 0x21, 0x00


	//----- nvinfo : EIATTR_KPARAM_INFO
	.align		4
.L_21:
        /*0068*/ 	.byte	0x04, 0x17
        /*006a*/ 	.short	(.L_23 - .L_22)
.L_22:
        /*006c*/ 	.word	0x00000000
        /*0070*/ 	.short	0x0001
        /*0072*/ 	.short	0x0008
        /*0074*/ 	.byte	0x00, 0xf4, 0x21, 0x00


	//----- nvinfo : EIATTR_KPARAM_INFO
	.align		4
.L_23:
        /*0078*/ 	.byte	0x04, 0x17
        /*007a*/ 	.short	(.L_25 - .L_24)
.L_24:
        /*007c*/ 	.word	0x00000000
        /*0080*/ 	.short	0x0000
        /*0082*/ 	.short	0x0000
        /*0084*/ 	.byte	0x00, 0xf4, 0x21, 0x00


	//----- nvinfo : EIATTR_SPARSE_MMA_MASK
	.align		4
.L_25:
        /*0088*/ 	.byte	0x03, 0x50
        /*008a*/ 	.short	0x0000


	//----- nvinfo : EIATTR_MAXREG_COUNT
	.align		4
        /*008c*/ 	.byte	0x03, 0x1b
        /*008e*/ 	.short	0x00ff


	//----- nvinfo : EIATTR_EXIT_INSTR_OFFSETS
	.align		4
        /*0090*/ 	.byte	0x04, 0x1c
        /*0092*/ 	.short	(.L_27 - .L_26)


	//   ....[0]....
.L_26:
        /*0094*/ 	.word	0x00000590


	//   ....[1]....
        /*0098*/ 	.word	0x000005b0


	//----- nvinfo : EIATTR_REQNTID
	.align		4
.L_27:
        /*009c*/ 	.byte	0x04, 0x10
        /*009e*/ 	.short	(.L_29 - .L_28)
.L_28:
        /*00a0*/ 	.word	0x00000080
        /*00a4*/ 	.word	0x00000001
        /*00a8*/ 	.word	0x00000001


	//----- nvinfo : EIATTR_CBANK_PARAM_SIZE
	.align		4
.L_29:
        /*00ac*/ 	.byte	0x03, 0x19
        /*00ae*/ 	.short	0x003c


	//----- nvinfo : EIATTR_PARAM_CBANK
	.align		4
        /*00b0*/ 	.byte	0x04, 0x0a
        /*00b2*/ 	.short	(.L_31 - .L_30)
	.align		4
.L_30:
        /*00b4*/ 	.word	index@(.nv.constant0.triton_poi_fused_cat_13)
        /*00b8*/ 	.short	0x0210
        /*00ba*/ 	.short	0x003c


	//----- nvinfo : EIATTR_SW_WAR
	.align		4
.L_31:
        /*00bc*/ 	.byte	0x04, 0x36
        /*00be*/ 	.short	(.L_33 - .L_32)
.L_32:
        /*00c0*/ 	.word	0x00000008
.L_33:


//--------------------- .nv.callgraph             --------------------------
	.section	.nv.callgraph,"",@"SHT_CUDA_CALLGRAPH"
	.align	4
	.sectionentsize	8
	.align		4
        /*0000*/ 	.word	0x00000000
	.align		4
        /*0004*/ 	.word	0xffffffff
	.align		4
        /*0008*/ 	.word	0x00000000
	.align		4
        /*000c*/ 	.word	0xfffffffe
	.align		4
        /*0010*/ 	.word	0x00000000
	.align		4
        /*0014*/ 	.word	0xfffffffd
	.align		4
        /*0018*/ 	.word	0x00000000
	.align		4
        /*001c*/ 	.word	0xfffffffc


//--------------------- .text.triton_poi_fused_cat_13 --------------------------
	.section	.text.triton_poi_fused_cat_13,"ax",@progbits
	.align	128
        .global         triton_poi_fused_cat_13
        .type           triton_poi_fused_cat_13,@function
        .size           triton_poi_fused_cat_13,(.L_x_1 - triton_poi_fused_cat_13)
        .other          triton_poi_fused_cat_13,@"STO_CUDA_ENTRY STV_DEFAULT"
triton_poi_fused_cat_13:
.text.triton_poi_fused_cat_13:
[----:B------:R-:W0:Y:S02]  /*0000*/  LDC R1, c[0x0][0x28] ;  /* 0x00000a00ff017b82 */ /* 0x000e240000000800 */
[----:B------:R-:W1:Y:S01]  /*0010*/  S2R R0, SR_TID.X ;  /* 0x0000000000007919 */ /* 0x000e620000002100 */
[----:B------:R-:W2:Y:S01]  /*0020*/  LDC.64 R10, c[0x0][0x210] ;  /* 0x00008400ff0a7b82 */ /* 0x000ea20000000a00 */
[----:B------:R-:W-:Y:S01]  /*0030*/  ULDC.64 UR4, c[0x0][0x220] ;  /* 0x0000880000047ab9 */ /* 0x000fe20000000a00 */
[----:B------:R-:W-:Y:S01]  /*0040*/  ULDC.64 UR6, c[0x0][0x230] ;  /* 0x00008c0000067ab9 */ /* 0x000fe20000000a00 */
[----:B------:R-:W3:Y:S01]  /*0050*/  S2R R3, SR_CTAID.X ;  /* 0x0000000000037919 */ /* 0x000ee20000002500 */
[----:B-1----:R-:W-:-:S05]  /*0060*/  LOP3.LUT R0, R0, 0x7f, RZ, 0xc0, !PT ;  /* 0x0000007f00007812 */ /* 0x002fca00078ec0ff */
[----:B---3--:R-:W-:-:S04]  /*0070*/  IMAD R0, R3, 0x80, R0 ;  /* 0x0000008003007824 */ /* 0x008fc800078e0200 */
[----:B------:R-:W-:-:S05]  /*0080*/  IMAD.HI R6, R0, 0x2fa0be83, RZ ;  /* 0x2fa0be8300067827 */ /* 0x000fca00078e02ff */
[----:B------:R-:W-:-:S04]  /*0090*/  SHF.R.U32.HI R3, RZ, 0x1f, R6 ;  /* 0x0000001fff037819 */ /* 0x000fc80000011606 */
[----:B------:R-:W-:-:S05]  /*00a0*/  LEA.HI.SX32 R6, R6, R3, 0x1a ;  /* 0x0000000306067211 */ /* 0x000fca00078fd2ff */
[C---:B------:R-:W-:Y:S02]  /*00b0*/  IMAD R7, R6.reuse, -0x158, R0 ;  /* 0xfffffea806077824 */ /* 0x040fe400078e0200 */
[----:B------:R-:W-:-:S03]  /*00c0*/  IMAD.SHL.U32 R8, R6, 0x4, RZ ;  /* 0x0000000406087824 */ /* 0x000fc600078e00ff */
[C---:B------:R-:W-:Y:S02]  /*00d0*/  PRMT R2, R7.reuse, 0x9910, RZ ;  /* 0x0000991007027816 */ /* 0x040fe400000000ff */
[----:B------:R-:W-:Y:S02]  /*00e0*/  IADD3 R14, P0, R7, R8, RZ ;  /* 0x00000008070e7210 */ /* 0x000fe40007f1e0ff */
[C---:B------:R-:W-:Y:S01]  /*00f0*/  LOP3.LUT R9, R7.reuse, 0xfffffffc, RZ, 0xc0, !PT ;  /* 0xfffffffc07097812 */ /* 0x040fe200078ec0ff */
[----:B------:R-:W-:Y:S01]  /*0100*/  IMAD R2, R2, -0x3cf3, RZ ;  /* 0xffffc30d02027824 */ /* 0x000fe200078e02ff */
[----:B------:R-:W-:Y:S01]  /*0110*/  ISETP.GT.AND P2, PT, R7, 0x153, PT ;  /* 0x000001530700780c */ /* 0x000fe20003f44270 */
[----:B------:R-:W-:-:S03]  /*0120*/  IMAD.SHL.U32 R16, R14, 0x4, RZ ;  /* 0x000000040e107824 */ /* 0x000fc600078e00ff */
[----:B------:R-:W-:-:S04]  /*0130*/  LEA.HI.SX32 R2, R2, R7, 0x10 ;  /* 0x0000000702027211 */ /* 0x000fc800078f82ff */
[C---:B------:R-:W-:Y:S02]  /*0140*/  LOP3.LUT R3, R2.reuse, 0xffff, RZ, 0xc0, !PT ;  /* 0x0000ffff02037812 */ /* 0x040fe400078ec0ff */
[----:B------:R-:W-:Y:S02]  /*0150*/  PRMT R4, R2, 0x9910, RZ ;  /* 0x0000991002047816 */ /* 0x000fe400000000ff */
[----:B------:R-:W-:-:S03]  /*0160*/  SHF.R.U32.HI R2, RZ, 0xf, R3 ;  /* 0x0000000fff027819 */ /* 0x000fc60000011603 */
[----:B------:R-:W-:-:S05]  /*0170*/  IMAD.MOV.U32 R3, RZ, RZ, R4 ;  /* 0x000000ffff037224 */ /* 0x000fca00078e0004 */
[----:B------:R-:W-:-:S04]  /*0180*/  LEA.HI.SX32 R2, R3, R2, 0x1a ;  /* 0x0000000203027211 */ /* 0x000fc800078fd2ff */
[C---:B------:R-:W-:Y:S02]  /*0190*/  PRMT R3, R2.reuse, 0x8880, RZ ;  /* 0x0000888002037816 */ /* 0x040fe400000000ff */
[----:B------:R-:W-:Y:S02]  /*01a0*/  PRMT R5, R2, 0x9910, RZ ;  /* 0x0000991002057816 */ /* 0x000fe400000000ff */
[----:B------:R-:W-:-:S04]  /*01b0*/  PRMT R3, R3, 0x7710, RZ ;  /* 0x0000771003037816 */ /* 0x000fc800000000ff */
[----:B------:R-:W-:-:S04]  /*01c0*/  SHF.R.U32.HI R3, RZ, 0xd, R3 ;  /* 0x0000000dff037819 */ /* 0x000fc80000011603 */
[----:B------:R-:W-:-:S05]  /*01d0*/  LOP3.LUT R3, R3, 0x3, RZ, 0xc0, !PT ;  /* 0x0000000303037812 */ /* 0x000fca00078ec0ff */
[----:B------:R-:W-:-:S05]  /*01e0*/  IMAD.IADD R3, R2, 0x1, R3 ;  /* 0x0000000102037824 */ /* 0x000fca00078e0203 */
[----:B------:R-:W-:Y:S01]  /*01f0*/  LOP3.LUT R4, R3, 0xfc, RZ, 0xc0, !PT ;  /* 0x000000fc03047812 */ /* 0x000fe200078ec0ff */
[----:B------:R-:W-:Y:S01]  /*0200*/  IMAD R3, R5, 0x54, RZ ;  /* 0x0000005405037824 */ /* 0x000fe200078e02ff */
[----:B------:R-:W-:-:S03]  /*0210*/  SHF.R.S32.HI R5, RZ, 0x1f, R7 ;  /* 0x0000001fff057819 */ /* 0x000fc60000011407 */
[----:B------:R-:W-:Y:S01]  /*0220*/  IMAD.MOV R4, RZ, RZ, -R4 ;  /* 0x000000ffff047224 */ /* 0x000fe200078e0a04 */
[----:B------:R-:W-:Y:S01]  /*0230*/  LEA.HI.X.SX32 R15, R8, R5, 0x1, P0 ;  /* 0x00000005080f7211 */ /* 0x000fe200000f0eff */
[----:B------:R-:W-:Y:S01]  /*0240*/  IMAD.MOV R3, RZ, RZ, -R3 ;  /* 0x000000ffff037224 */ /* 0x000fe200078e0a03 */
[----:B------:R-:W-:Y:S02]  /*0250*/  ISETP.NE.AND P0, PT, R9, 0x150, PT ;  /* 0x000001500900780c */ /* 0x000fe40003f05270 */
[----:B------:R-:W-:Y:S01]  /*0260*/  PRMT R13, R4, 0x7710, RZ ;  /* 0x00007710040d7816 */ /* 0x000fe200000000ff */
[----:B------:R-:W1:Y:S01]  /*0270*/  LDC.64 R8, c[0x0][0x228] ;  /* 0x00008a00ff087b82 */ /* 0x000e620000000a00 */
[----:B------:R-:W-:Y:S02]  /*0280*/  PRMT R12, R3, 0x7710, RZ ;  /* 0x00007710030c7816 */ /* 0x000fe400000000ff */
[----:B------:R-:W-:Y:S01]  /*0290*/  ISETP.LT.AND P3, PT, R0, 0x560, !P0 ;  /* 0x000005600000780c */ /* 0x000fe20004761270 */
[----:B------:R-:W-:-:S02]  /*02a0*/  IMAD.IADD R13, R2, 0x1, R13 ;  /* 0x00000001020d7824 */ /* 0x000fc400078e020d */
[----:B------:R-:W-:Y:S02]  /*02b0*/  IMAD.IADD R12, R7, 0x1, R12 ;  /* 0x00000001070c7824 */ /* 0x000fe400078e020c */
[----:B------:R-:W3:Y:S03]  /*02c0*/  LDC.64 R4, c[0x0][0x238] ;  /* 0x00008e00ff047b82 */ /* 0x000ee60000000a00 */
[----:B------:R-:W-:Y:S02]  /*02d0*/  PRMT R17, R12, 0x9910, RZ ;  /* 0x000099100c117816 */ /* 0x000fe400000000ff */
[----:B------:R-:W-:-:S03]  /*02e0*/  LOP3.LUT R12, R13, 0xffff, RZ, 0xc0, !PT ;  /* 0x0000ffff0d0c7812 */ /* 0x000fc600078ec0ff */
[----:B------:R-:W4:Y:S01]  /*02f0*/  LDC.64 R2, c[0x0][0x218] ;  /* 0x00008600ff027b82 */ /* 0x000f220000000a00 */
[----:B------:R-:W-:Y:S01]  /*0300*/  IMAD.MOV.U32 R13, RZ, RZ, R17 ;  /* 0x000000ffff0d7224 */ /* 0x000fe200078e0011 */
[----:B------:R-:W-:Y:S02]  /*0310*/  PRMT R17, R12, 0x8880, RZ ;  /* 0x000088800c117816 */ /* 0x000fe400000000ff */
[----:B------:R-:W-:Y:S01]  /*0320*/  SHF.L.U64.HI R12, R14, 0x2, R15 ;  /* 0x000000020e0c7819 */ /* 0x000fe2000001020f */
[----:B------:R-:W-:Y:S01]  /*0330*/  IMAD R18, R6, 0x54, R13 ;  /* 0x0000005406127824 */ /* 0x000fe200078e020d */
[----:B------:R-:W-:Y:S01]  /*0340*/  IADD3 R14, P1, R16, UR4, RZ ;  /* 0x00000004100e7c10 */ /* 0x000fe2000ff3e0ff */
[----:B------:R-:W-:Y:S01]  /*0350*/  IMAD.MOV.U32 R6, RZ, RZ, RZ ;  /* 0x000000ffff067224 */ /* 0x000fe200078e00ff */
[----:B------:R-:W-:Y:S01]  /*0360*/  ISETP.LT.AND P5, PT, R0, 0x560, P2 ;  /* 0x000005600000780c */ /* 0x000fe200017a1270 */
[----:B------:R-:W-:Y:S01]  /*0370*/  IMAD.U32 R17, R18, 0x4, R17 ;  /* 0x0000000412117824 */ /* 0x000fe200078e0011 */
[----:B------:R-:W-:Y:S01]  /*0380*/  IADD3.X R15, R12, UR5, RZ, P1, !PT ;  /* 0x000000050c0f7c10 */ /* 0x000fe20008ffe4ff */
[----:B------:R-:W-:Y:S01]  /*0390*/  ULDC.64 UR4, c[0x0][0x208] ;  /* 0x0000820000047ab9 */ /* 0x000fe20000000a00 */
[----:B------:R-:W-:Y:S01]  /*03a0*/  ISETP.GE.AND P1, PT, R7, 0x150, PT ;  /* 0x000001500700780c */ /* 0x000fe20003f26270 */
[----:B--2---:R-:W-:-:S02]  /*03b0*/  IMAD.WIDE R10, R17, 0x4, R10 ;  /* 0x00000004110a7825 */ /* 0x004fc400078e020a */
[----:B------:R4:W2:Y:S01]  /*03c0*/  @P3 LDG.E.EL R6, desc[UR4][R14.64+-0x540] ;  /* 0xfffac0040e063981 */ /* 0x0008a2000c2e1900 */
[----:B------:R-:W-:Y:S01]  /*03d0*/  ISETP.LT.AND P4, PT, R0, 0x560, !P1 ;  /* 0x000005600000780c */ /* 0x000fe20004f81270 */
[C---:B---3--:R-:W-:Y:S01]  /*03e0*/  IMAD.WIDE R18, R7.reuse, 0x4, R4 ;  /* 0x0000000407127825 */ /* 0x048fe200078e0204 */
[----:B------:R-:W-:Y:S02]  /*03f0*/  IADD3 R4, P6, R16, UR6, RZ ;  /* 0x0000000610047c10 */ /* 0x000fe4000ffde0ff */
[----:B------:R-:W-:Y:S01]  /*0400*/  CS2R R16, SRZ ;  /* 0x0000000000107805 */ /* 0x000fe2000001ff00 */
[----:B-1----:R-:W-:Y:S01]  /*0410*/  IMAD.WIDE R8, R7, 0x4, R8 ;  /* 0x0000000407087825 */ /* 0x002fe200078e0208 */
[----:B------:R-:W-:-:S03]  /*0420*/  IADD3.X R5, R12, UR7, RZ, P6, !PT ;  /* 0x000000070c057c10 */ /* 0x000fc6000b7fe4ff */
[----:B----4-:R-:W-:Y:S01]  /*0430*/  IMAD.WIDE R14, R13, 0x4, R2 ;  /* 0x000000040d0e7825 */ /* 0x010fe200078e0202 */
[----:B------:R-:W-:Y:S01]  /*0440*/  CS2R R12, SRZ ;  /* 0x00000000000c7805 */ /* 0x000fe2000001ff00 */
[----:B------:R-:W3:Y:S01]  /*0450*/  @P3 LDG.E.EL R17, desc[UR4][R8.64+-0x540] ;  /* 0xfffac00408113981 */ /* 0x000ee2000c2e1900 */
[----:B------:R-:W1:Y:S01]  /*0460*/  LDC.64 R2, c[0x0][0x240] ;  /* 0x00009000ff027b82 */ /* 0x000e620000000a00 */
[----:B------:R-:W-:Y:S02]  /*0470*/  IMAD.MOV.U32 R7, RZ, RZ, RZ ;  /* 0x000000ffff077224 */ /* 0x000fe400078e00ff */
[----:B------:R-:W4:Y:S04]  /*0480*/  @P5 LDG.E.EL R16, desc[UR4][R18.64+-0x550] ;  /* 0xfffab00412105981 */ /* 0x000f28000c2e1900 */
[----:B------:R-:W5:Y:S04]  /*0490*/  @P5 LDG.E.EL R13, desc[UR4][R4.64+-0x550] ;  /* 0xfffab004040d5981 */ /* 0x000f68000c2e1900 */
[----:B------:R-:W5:Y:S04]  /*04a0*/  @P4 LDG.E.EL R12, desc[UR4][R14.64] ;  /* 0x000000040e0c4981 */ /* 0x000f68000c2e1900 */
[----:B------:R-:W5:Y:S01]  /*04b0*/  @P4 LDG.E.EL R7, desc[UR4][R10.64] ;  /* 0x000000040a074981 */ /* 0x000f62000c2e1900 */
[----:B-1----:R-:W-:Y:S01]  /*04c0*/  IMAD.WIDE R2, R0, 0x4, R2 ;  /* 0x0000000400027825 */ /* 0x002fe200078e0202 */
[----:B--2---:R-:W-:-:S02]  /*04d0*/  SEL R6, R6, RZ, P3 ;  /* 0x000000ff06067207 */ /* 0x004fc40001800000 */
[----:B---3--:R-:W-:Y:S02]  /*04e0*/  SEL R17, R17, RZ, P3 ;  /* 0x000000ff11117207 */ /* 0x008fe40001800000 */
[----:B------:R-:W-:Y:S02]  /*04f0*/  ISETP.GE.AND P3, PT, R0, 0x560, PT ;  /* 0x000005600000780c */ /* 0x000fe40003f66270 */
[----:B----4-:R-:W-:Y:S01]  /*0500*/  SEL R16, R16, RZ, P5 ;  /* 0x000000ff10107207 */ /* 0x010fe20002800000 */
[----:B------:R-:W-:Y:S01]  /*0510*/  FADD R17, R6, R17 ;  /* 0x0000001106117221 */ /* 0x000fe20000000000 */
[----:B-----5:R-:W-:Y:S02]  /*0520*/  SEL R13, R13, RZ, P5 ;  /* 0x000000ff0d0d7207 */ /* 0x020fe40002800000 */
[----:B------:R-:W-:-:S03]  /*0530*/  SEL R12, R12, RZ, P4 ;  /* 0x000000ff0c0c7207 */ /* 0x000fc60002000000 */
[----:B------:R-:W-:Y:S01]  /*0540*/  FADD R16, R13, R16 ;  /* 0x000000100d107221 */ /* 0x000fe20000000000 */
[----:B------:R-:W-:-:S04]  /*0550*/  SEL R7, R7, RZ, P4 ;  /* 0x000000ff07077207 */ /* 0x000fc80002000000 */
[----:B------:R-:W-:Y:S01]  /*0560*/  @P0 FSEL R17, R16, RZ, P2 ;  /* 0x000000ff10110208 */ /* 0x000fe20001000000 */
[----:B------:R-:W-:-:S05]  /*0570*/  FADD R12, R7, R12 ;  /* 0x0000000c070c7221 */ /* 0x000fca0000000000 */
[----:B------:R-:W-:Y:S01]  /*0580*/  FSEL R17, R12, R17, !P1 ;  /* 0x000000110c117208 */ /* 0x000fe20004800000 */
[----:B------:R-:W-:Y:S06]  /*0590*/  @P3 EXIT ;  /* 0x000000000000394d */ /* 0x000fec0003800000 */
[----:B------:R-:W-:Y:S01]  /*05a0*/  STG.E desc[UR4][R2.64], R17 ;  /* 0x0000001102007986 */ /* 0x000fe2000c101904 */
[----:B------:R-:W-:Y:S05]  /*05b0*/  EXIT ;  /* 0x000000000000794d */ /* 0x000fea0003800000 */
.L_x_0:
[----:B------:R-:W-:-:S00]  /*05c0*/  BRA `(.L_x_0) ;  /* 0xfffffffc00fc7947 */ /* 0x000fc0000383ffff */
[----:B------:R-:W-:-:S00]  /*05d0*/  NOP ;  /* 0x0000000000007918 */ /* 0x000fc00000000000 */
        /* <DEDUP_REMOVED lines=10> */
.L_x_1:


//--------------------- .nv.constant0.triton_poi_fused_cat_13 --------------------------
	.section	.nv.constant0.triton_poi_fused_cat_13,"a",@progbits
	.sectionflags	@""
	.align	4
.nv.constant0.triton_poi_fused_cat_13:
	.zero		588
